//
// Generated by NVIDIA NVVM Compiler
//
// Compiler Build ID: CL-36424714
// Cuda compilation tools, release 13.0, V13.0.88
// Based on NVVM 20.0.0
//

.version 9.0
.target sm_100
.address_size 64

	// .globl	_Z12parallelSortPiS_i

.visible .entry _Z12parallelSortPiS_i(
	.param .u64 .ptr .align 1 _Z12parallelSortPiS_i_param_0,
	.param .u64 .ptr .align 1 _Z12parallelSortPiS_i_param_1,
	.param .u32 _Z12parallelSortPiS_i_param_2
)
{
	.reg .pred 	%p<86>;
	.reg .b32 	%r<100>;
	.reg .b64 	%rd<23>;

	ld.param.u64 	%rd8, [_Z12parallelSortPiS_i_param_0];
	ld.param.u64 	%rd7, [_Z12parallelSortPiS_i_param_1];
	ld.param.u32 	%r25, [_Z12parallelSortPiS_i_param_2];
	cvta.to.global.u64 	%rd1, %rd8;
	mov.u32 	%r26, %ctaid.x;
	mov.u32 	%r27, %ntid.x;
	mov.u32 	%r28, %tid.x;
	mad.lo.s32 	%r1, %r26, %r27, %r28;
	mul.wide.s32 	%rd9, %r1, 4;
	add.s64 	%rd10, %rd1, %rd9;
	ld.global.u32 	%r2, [%rd10];
	setp.ge.s32 	%p1, %r1, %r25;
	@%p1 bra 	$L__BB0_15;
	setp.lt.s32 	%p2, %r25, 1;
	mov.b64 	%rd22, 0;
	@%p2 bra 	$L__BB0_14;
	and.b32  	%r3, %r25, 7;
	setp.lt.u32 	%p3, %r25, 8;
	mov.b32 	%r94, 0;
	mov.u32 	%r99, %r94;
	@%p3 bra 	$L__BB0_5;
	and.b32  	%r94, %r25, 2147483640;
	add.s64 	%rd21, %rd1, 16;
	mov.b32 	%r88, 0;
	mov.u32 	%r99, %r88;
$L__BB0_4:
	.pragma "nounroll";
	ld.global.u32 	%r32, [%rd21+-16];
	setp.lt.s32 	%p4, %r32, %r2;
	setp.eq.s32 	%p5, %r32, %r2;
	setp.lt.s32 	%p6, %r88, %r1;
	and.pred  	%p7, %p6, %p5;
	or.pred  	%p8, %p4, %p7;
	selp.u32 	%r33, 1, 0, %p8;
	add.s32 	%r34, %r99, %r33;
	ld.global.u32 	%r35, [%rd21+-12];
	setp.lt.s32 	%p9, %r35, %r2;
	setp.eq.s32 	%p10, %r35, %r2;
	add.s32 	%r36, %r88, 1;
	setp.lt.s32 	%p11, %r36, %r1;
	and.pred  	%p12, %p11, %p10;
	or.pred  	%p13, %p9, %p12;
	selp.u32 	%r37, 1, 0, %p13;
	add.s32 	%r38, %r34, %r37;
	ld.global.u32 	%r39, [%rd21+-8];
	setp.lt.s32 	%p14, %r39, %r2;
	setp.eq.s32 	%p15, %r39, %r2;
	add.s32 	%r40, %r88, 2;
	setp.lt.s32 	%p16, %r40, %r1;
	and.pred  	%p17, %p16, %p15;
	or.pred  	%p18, %p14, %p17;
	selp.u32 	%r41, 1, 0, %p18;
	add.s32 	%r42, %r38, %r41;
	ld.global.u32 	%r43, [%rd21+-4];
	setp.lt.s32 	%p19, %r43, %r2;
	setp.eq.s32 	%p20, %r43, %r2;
	add.s32 	%r44, %r88, 3;
	setp.lt.s32 	%p21, %r44, %r1;
	and.pred  	%p22, %p21, %p20;
	or.pred  	%p23, %p19, %p22;
	selp.u32 	%r45, 1, 0, %p23;
	add.s32 	%r46, %r42, %r45;
	ld.global.u32 	%r47, [%rd21];
	setp.lt.s32 	%p24, %r47, %r2;
	setp.eq.s32 	%p25, %r47, %r2;
	add.s32 	%r48, %r88, 4;
	setp.lt.s32 	%p26, %r48, %r1;
	and.pred  	%p27, %p26, %p25;
	or.pred  	%p28, %p24, %p27;
	selp.u32 	%r49, 1, 0, %p28;
	add.s32 	%r50, %r46, %r49;
	ld.global.u32 	%r51, [%rd21+4];
	setp.lt.s32 	%p29, %r51, %r2;
	setp.eq.s32 	%p30, %r51, %r2;
	add.s32 	%r52, %r88, 5;
	setp.lt.s32 	%p31, %r52, %r1;
	and.pred  	%p32, %p31, %p30;
	or.pred  	%p33, %p29, %p32;
	selp.u32 	%r53, 1, 0, %p33;
	add.s32 	%r54, %r50, %r53;
	ld.global.u32 	%r55, [%rd21+8];
	setp.lt.s32 	%p34, %r55, %r2;
	setp.eq.s32 	%p35, %r55, %r2;
	add.s32 	%r56, %r88, 6;
	setp.lt.s32 	%p36, %r56, %r1;
	and.pred  	%p37, %p36, %p35;
	or.pred  	%p38, %p34, %p37;
	selp.u32 	%r57, 1, 0, %p38;
	add.s32 	%r58, %r54, %r57;
	ld.global.u32 	%r59, [%rd21+12];
	setp.lt.s32 	%p39, %r59, %r2;
	setp.eq.s32 	%p40, %r59, %r2;
	add.s32 	%r60, %r88, 7;
	setp.lt.s32 	%p41, %r60, %r1;
	and.pred  	%p42, %p41, %p40;
	or.pred  	%p43, %p39, %p42;
	selp.u32 	%r61, 1, 0, %p43;
	add.s32 	%r99, %r58, %r61;
	add.s64 	%rd21, %rd21, 32;
	add.s32 	%r88, %r88, 8;
	setp.ne.s32 	%p44, %r88, %r94;
	@%p44 bra 	$L__BB0_4;
$L__BB0_5:
	setp.eq.s32 	%p45, %r3, 0;
	@%p45 bra 	$L__BB0_13;
	and.b32  	%r12, %r25, 3;
	setp.lt.u32 	%p46, %r3, 4;
	@%p46 bra 	$L__BB0_8;
	mul.wide.u32 	%rd12, %r94, 4;
	add.s64 	%rd13, %rd1, %rd12;
	ld.global.u32 	%r63, [%rd13];
	setp.lt.s32 	%p47, %r63, %r2;
	setp.eq.s32 	%p48, %r63, %r2;
	setp.lt.s32 	%p49, %r94, %r1;
	and.pred  	%p50, %p49, %p48;
	or.pred  	%p51, %p47, %p50;
	selp.u32 	%r64, 1, 0, %p51;
	add.s32 	%r65, %r99, %r64;
	add.s32 	%r66, %r94, 1;
	ld.global.u32 	%r67, [%rd13+4];
	setp.lt.s32 	%p52, %r67, %r2;
	setp.eq.s32 	%p53, %r67, %r2;
	setp.lt.s32 	%p54, %r66, %r1;
	and.pred  	%p55, %p54, %p53;
	or.pred  	%p56, %p52, %p55;
	selp.u32 	%r68, 1, 0, %p56;
	add.s32 	%r69, %r65, %r68;
	add.s32 	%r70, %r94, 2;
	ld.global.u32 	%r71, [%rd13+8];
	setp.lt.s32 	%p57, %r71, %r2;
	setp.eq.s32 	%p58, %r71, %r2;
	setp.lt.s32 	%p59, %r70, %r1;
	and.pred  	%p60, %p59, %p58;
	or.pred  	%p61, %p57, %p60;
	selp.u32 	%r72, 1, 0, %p61;
	add.s32 	%r73, %r69, %r72;
	add.s32 	%r74, %r94, 3;
	ld.global.u32 	%r75, [%rd13+12];
	setp.lt.s32 	%p62, %r75, %r2;
	setp.eq.s32 	%p63, %r75, %r2;
	setp.lt.s32 	%p64, %r74, %r1;
	and.pred  	%p65, %p64, %p63;
	or.pred  	%p66, %p62, %p65;
	selp.u32 	%r76, 1, 0, %p66;
	add.s32 	%r99, %r73, %r76;
	add.s32 	%r94, %r94, 4;
$L__BB0_8:
	setp.eq.s32 	%p67, %r12, 0;
	@%p67 bra 	$L__BB0_13;
	setp.eq.s32 	%p68, %r12, 1;
	@%p68 bra 	$L__BB0_11;
	mul.wide.u32 	%rd14, %r94, 4;
	add.s64 	%rd15, %rd1, %rd14;
	ld.global.u32 	%r78, [%rd15];
	setp.lt.s32 	%p69, %r78, %r2;
	setp.eq.s32 	%p70, %r78, %r2;
	setp.lt.s32 	%p71, %r94, %r1;
	and.pred  	%p72, %p71, %p70;
	or.pred  	%p73, %p69, %p72;
	selp.u32 	%r79, 1, 0, %p73;
	add.s32 	%r80, %r99, %r79;
	add.s32 	%r81, %r94, 1;
	ld.global.u32 	%r82, [%rd15+4];
	setp.lt.s32 	%p74, %r82, %r2;
	setp.eq.s32 	%p75, %r82, %r2;
	setp.lt.s32 	%p76, %r81, %r1;
	and.pred  	%p77, %p76, %p75;
	or.pred  	%p78, %p74, %p77;
	selp.u32 	%r83, 1, 0, %p78;
	add.s32 	%r99, %r80, %r83;
	add.s32 	%r94, %r94, 2;
$L__BB0_11:
	and.b32  	%r84, %r25, 1;
	setp.eq.b32 	%p79, %r84, 1;
	not.pred 	%p80, %p79;
	@%p80 bra 	$L__BB0_13;
	mul.wide.u32 	%rd16, %r94, 4;
	add.s64 	%rd17, %rd1, %rd16;
	ld.global.u32 	%r85, [%rd17];
	setp.lt.s32 	%p81, %r85, %r2;
	setp.eq.s32 	%p82, %r85, %r2;
	setp.lt.s32 	%p83, %r94, %r1;
	and.pred  	%p84, %p83, %p82;
	or.pred  	%p85, %p81, %p84;
	selp.u32 	%r87, 1, 0, %p85;
	add.s32 	%r99, %r99, %r87;
$L__BB0_13:
	cvt.u64.u32 	%rd22, %r99;
$L__BB0_14:
	cvta.to.global.u64 	%rd18, %rd7;
	shl.b64 	%rd19, %rd22, 2;
	add.s64 	%rd20, %rd18, %rd19;
	st.global.u32 	[%rd20], %r2;
$L__BB0_15:
	ret;

}


// ===== COMPILED SASS (sm_100) =====

	.target	sm_100

	.elftype	@"ET_EXEC"


//--------------------- .note.nv.tkinfo           --------------------------
	.section	.note.nv.tkinfo,"",@"SHT_NOTE"
	.sectionflags	@"SHF_NOTE_NV_TKINFO"
	.tkinfo
        /*0018*/ 	.word	0x00000002
        /*0030*/ 	.string	""
        /*0030*/ 	.string	"ptxas"
        /*0030*/ 	.string	"Cuda compilation tools, release 13.0, V13.0.88"
        /*0030*/ 	.string	"Build cuda_13.0.r13.0/compiler.36424714_0"
        /*0030*/ 	.string	"-arch sm_100 -m 64 "



//--------------------- .note.nv.cuinfo           --------------------------
	.section	.note.nv.cuinfo,"",@"SHT_NOTE"
	.sectionflags	@"SHF_NOTE_NV_CUINFO"
        /*0018*/ 	.short	0x0002
        /*001a*/ 	.short	0x0064
        /*001c*/ 	.short	0x0082
	.zero		2


//--------------------- .nv.info                  --------------------------
	.section	.nv.info,"",@"SHT_CUDA_INFO"
	.align	4


	//----- nvinfo : EIATTR_REGCOUNT
	.align		4
        /*0000*/ 	.byte	0x04, 0x2f
        /*0002*/ 	.short	(.L_1 - .L_0)
	.align		4
.L_0:
        /*0004*/ 	.word	index@(_Z12parallelSortPiS_i)
        /*0008*/ 	.word	0x0000001a


	//----- nvinfo : EIATTR_FRAME_SIZE
	.align		4
.L_1:
        /*000c*/ 	.byte	0x04, 0x11
        /*000e*/ 	.short	(.L_3 - .L_2)
	.align		4
.L_2:
        /*0010*/ 	.word	index@(_Z12parallelSortPiS_i)
        /*0014*/ 	.word	0x00000000


	//----- nvinfo : EIATTR_MIN_STACK_SIZE
	.align		4
.L_3:
        /*0018*/ 	.byte	0x04, 0x12
        /*001a*/ 	.short	(.L_5 - .L_4)
	.align		4
.L_4:
        /*001c*/ 	.word	index@(_Z12parallelSortPiS_i)
        /*0020*/ 	.word	0x00000000
.L_5:


//--------------------- .nv.compat                --------------------------
	.section	.nv.compat,"",@"SHT_CUDA_COMPAT_INFO"
	.align	4
        /*0000*/ 	.byte	0x02, 0x09, 0x00, 0x00, 0x02, 0x02, 0x01, 0x00, 0x02, 0x05, 0x05, 0x00, 0x03, 0x07, 0x01, 0x01
        /*0010*/ 	.byte	0x02, 0x03, 0x00, 0x00, 0x02, 0x06, 0x01, 0x00, 0x04, 0x0b, 0x08, 0x00, 0x09, 0x00, 0x00, 0x00
        /*0020*/ 	.byte	0x00, 0x00, 0x00, 0x00


//--------------------- .nv.info._Z12parallelSortPiS_i --------------------------
	.section	.nv.info._Z12parallelSortPiS_i,"",@"SHT_CUDA_INFO"
	.sectionflags	@""
	.align	4


	//----- nvinfo : EIATTR_CUDA_API_VERSION
	.align		4
        /*0000*/ 	.byte	0x04, 0x37
        /*0002*/ 	.short	(.L_7 - .L_6)
.L_6:
        /*0004*/ 	.word	0x00000082


	//----- nvinfo : EIATTR_KPARAM_INFO
	.align		4
.L_7:
        /*0008*/ 	.byte	0x04, 0x17
        /*000a*/ 	.short	(.L_9 - .L_8)
.L_8:
        /*000c*/ 	.word	0x00000000
        /*0010*/ 	.short	0x0002
        /*0012*/ 	.short	0x0010
        /*0014*/ 	.byte	0x00, 0xf0, 0x11, 0x00


	//----- nvinfo : EIATTR_KPARAM_INFO
	.align		4
.L_9:
        /*0018*/ 	.byte	0x04, 0x17
        /*001a*/ 	.short	(.L_11 - .L_10)
.L_10:
        /*001c*/ 	.word	0x00000000
        /*0020*/ 	.short	0x0001
        /*0022*/ 	.short	0x0008
        /*0024*/ 	.byte	0x00, 0xf5, 0x21, 0x00


	//----- nvinfo : EIATTR_KPARAM_INFO
	.align		4
.L_11:
        /*0028*/ 	.byte	0x04, 0x17
        /*002a*/ 	.short	(.L_13 - .L_12)
.L_12:
        /*002c*/ 	.word	0x00000000
        /*0030*/ 	.short	0x0000
        /*0032*/ 	.short	0x0000
        /*0034*/ 	.byte	0x00, 0xf5, 0x21, 0x00


	//----- nvinfo : EIATTR_SPARSE_MMA_MASK
	.align		4
.L_13:
        /*0038*/ 	.byte	0x03, 0x50
        /*003a*/ 	.short	0x0000


	//----- nvinfo : EIATTR_MAXREG_COUNT
	.align		4
        /*003c*/ 	.byte	0x03, 0x1b
        /*003e*/ 	.short	0x00ff


	//----- nvinfo : EIATTR_MERCURY_ISA_VERSION
	.align		4
        /*0040*/ 	.byte	0x03, 0x5f
        /*0042*/ 	.short	0x0101


	//----- nvinfo : EIATTR_VRC_CTA_INIT_COUNT
	.align		4
        /*0044*/ 	.byte	0x02, 0x4a
	.zero		1
	.zero		1


	//----- nvinfo : EIATTR_EXIT_INSTR_OFFSETS
	.align		4
        /*0048*/ 	.byte	0x04, 0x1c
        /*004a*/ 	.short	(.L_15 - .L_14)


	//   ....[0]....
.L_14:
        /*004c*/ 	.word	0x00000070


	//   ....[1]....
        /*0050*/ 	.word	0x00000a20


	//----- nvinfo : EIATTR_CBANK_PARAM_SIZE
	.align		4
.L_15:
        /*0054*/ 	.byte	0x03, 0x19
        /*0056*/ 	.short	0x0014


	//----- nvinfo : EIATTR_PARAM_CBANK
	.align		4
        /*0058*/ 	.byte	0x04, 0x0a
        /*005a*/ 	.short	(.L_17 - .L_16)
	.align		4
.L_16:
        /*005c*/ 	.word	index@(.nv.constant0._Z12parallelSortPiS_i)
        /*0060*/ 	.short	0x0380
        /*0062*/ 	.short	0x0014


	//----- nvinfo : EIATTR_SW_WAR
	.align		4
.L_17:
        /*0064*/ 	.byte	0x04, 0x36
        /*0066*/ 	.short	(.L_19 - .L_18)
.L_18:
        /*0068*/ 	.word	0x00000008
.L_19:


//--------------------- .nv.callgraph             --------------------------
	.section	.nv.callgraph,"",@"SHT_CUDA_CALLGRAPH"
	.align	4
	.sectionentsize	8
	.align		4
        /*0000*/ 	.word	0x00000000
	.align		4
        /*0004*/ 	.word	0xffffffff
	.align		4
        /*0008*/ 	.word	0x00000000
	.align		4
        /*000c*/ 	.word	0xfffffffe
	.align		4
        /*0010*/ 	.word	0x00000000
	.align		4
        /*0014*/ 	.word	0xfffffffd
	.align		4
        /*0018*/ 	.word	0x00000000
	.align		4
        /*001c*/ 	.word	0xfffffffc


//--------------------- .text._Z12parallelSortPiS_i --------------------------
	.section	.text._Z12parallelSortPiS_i,"ax",@progbits
	.align	128
        .global         _Z12parallelSortPiS_i
        .type           _Z12parallelSortPiS_i,@function
        .size           _Z12parallelSortPiS_i,(.L_x_6 - _Z12parallelSortPiS_i)
        .other          _Z12parallelSortPiS_i,@"STO_CUDA_ENTRY STV_DEFAULT"
_Z12parallelSortPiS_i:
.text._Z12parallelSortPiS_i:
[----:B------:R-:W-:Y:S01]  /*0000*/  LDC R1, c[0x0][0x37c] ;  /* 0x0000df00ff017b82 */ /* 0x000fe20000000800 */
[----:B------:R-:W0:Y:S07]  /*0010*/  S2R R0, SR_TID.X ;  /* 0x0000000000007919 */ /* 0x000e2e0000002100 */
[----:B------:R-:W0:Y:S08]  /*0020*/  S2UR UR4, SR_CTAID.X ;  /* 0x00000000000479c3 */ /* 0x000e300000002500 */
[----:B------:R-:W0:Y:S08]  /*0030*/  LDC R7, c[0x0][0x360] ;  /* 0x0000d800ff077b82 */ /* 0x000e300000000800 */
[----:B------:R-:W1:Y:S01]  /*0040*/  LDC R6, c[0x0][0x390] ;  /* 0x0000e400ff067b82 */ /* 0x000e620000000800 */
[----:B0-----:R-:W-:-:S05]  /*0050*/  IMAD R7, R7, UR4, R0 ;  /* 0x0000000407077c24 */ /* 0x001fca000f8e0200 */
[----:B-1----:R-:W-:-:S13]  /*0060*/  ISETP.GE.AND P0, PT, R7, R6, PT ;  /* 0x000000060700720c */ /* 0x002fda0003f06270 */
[----:B------:R-:W-:Y:S05]  /*0070*/  @P0 EXIT ;  /* 0x000000000000094d */ /* 0x000fea0003800000 */
[----:B------:R-:W0:Y:S01]  /*0080*/  LDC.64 R2, c[0x0][0x380] ;  /* 0x0000e000ff027b82 */ /* 0x000e220000000a00 */
[----:B------:R-:W1:Y:S01]  /*0090*/  LDCU.64 UR6, c[0x0][0x358] ;  /* 0x00006b00ff0677ac */ /* 0x000e620008000a00 */
[----:B------:R-:W-:Y:S02]  /*00a0*/  ISETP.GE.AND P0, PT, R6, 0x1, PT ;  /* 0x000000010600780c */ /* 0x000fe40003f06270 */
[----:B------:R-:W-:Y:S01]  /*00b0*/  CS2R R10, SRZ ;  /* 0x00000000000a7805 */ /* 0x000fe2000001ff00 */
[----:B0-----:R-:W-:-:S05]  /*00c0*/  IMAD.WIDE R4, R7, 0x4, R2 ;  /* 0x0000000407047825 */ /* 0x001fca00078e0202 */
[----:B-1----:R0:W5:Y:S05]  /*00d0*/  LDG.E R0, desc[UR6][R4.64] ;  /* 0x0000000604007981 */ /* 0x00216a000c1e1900 */
[----:B------:R-:W-:Y:S05]  /*00e0*/  @!P0 BRA `(.L_x_0) ;  /* 0x00000008003c8947 */ /* 0x000fea0003800000 */
[C---:B------:R-:W-:Y:S01]  /*00f0*/  ISETP.GE.U32.AND P0, PT, R6.reuse, 0x8, PT ;  /* 0x000000080600780c */ /* 0x040fe20003f06070 */
[----:B------:R-:W-:Y:S01]  /*0100*/  IMAD.MOV.U32 R8, RZ, RZ, RZ ;  /* 0x000000ffff087224 */ /* 0x000fe200078e00ff */
[----:B------:R-:W-:Y:S01]  /*0110*/  LOP3.LUT R12, R6, 0x7, RZ, 0xc0, !PT ;  /* 0x00000007060c7812 */ /* 0x000fe200078ec0ff */
[----:B------:R-:W-:-:S03]  /*0120*/  IMAD.MOV.U32 R10, RZ, RZ, RZ ;  /* 0x000000ffff0a7224 */ /* 0x000fc600078e00ff */
[----:B------:R-:W-:-:S07]  /*0130*/  ISETP.NE.AND P2, PT, R12, RZ, PT ;  /* 0x000000ff0c00720c */ /* 0x000fce0003f45270 */
[----:B------:R-:W-:Y:S06]  /*0140*/  @!P0 BRA `(.L_x_1) ;  /* 0x0000000400108947 */ /* 0x000fec0003800000 */
[----:B------:R-:W1:Y:S01]  /*0150*/  LDCU.64 UR4, c[0x0][0x380] ;  /* 0x00007000ff0477ac */ /* 0x000e620008000a00 */
[----:B------:R-:W-:Y:S01]  /*0160*/  LOP3.LUT R8, R6, 0x7ffffff8, RZ, 0xc0, !PT ;  /* 0x7ffffff806087812 */ /* 0x000fe200078ec0ff */
[----:B------:R-:W-:Y:S01]  /*0170*/  IMAD.MOV.U32 R10, RZ, RZ, RZ ;  /* 0x000000ffff0a7224 */ /* 0x000fe200078e00ff */
[----:B-1----:R-:W-:-:S04]  /*0180*/  UIADD3 UR4, UP0, UPT, UR4, 0x10, URZ ;  /* 0x0000001004047890 */ /* 0x002fc8000ff1e0ff */
[----:B------:R-:W-:Y:S02]  /*0190*/  UIADD3.X UR5, UPT, UPT, URZ, UR5, URZ, UP0, !UPT ;  /* 0x00000005ff057290 */ /* 0x000fe400087fe4ff */
[----:B0-----:R-:W-:Y:S01]  /*01a0*/  IMAD.U32 R4, RZ, RZ, UR4 ;  /* 0x00000004ff047e24 */ /* 0x001fe2000f8e00ff */
[----:B------:R-:W-:-:S03]  /*01b0*/  UMOV UR4, URZ ;  /* 0x000000ff00047c82 */ /* 0x000fc60008000000 */
[----:B------:R-:W-:-:S07]  /*01c0*/  IMAD.U32 R5, RZ, RZ, UR5 ;  /* 0x00000005ff057e24 */ /* 0x000fce000f8e00ff */
.L_x_2:
[----:B------:R-:W2:Y:S04]  /*01d0*/  LDG.E R9, desc[UR6][R4.64+-0x10] ;  /* 0xfffff00604097981 */ /* 0x000ea8000c1e1900 */
[----:B------:R-:W3:Y:S04]  /*01e0*/  LDG.E R11, desc[UR6][R4.64+-0xc] ;  /* 0xfffff406040b7981 */ /* 0x000ee8000c1e1900 */
[----:B------:R-:W4:Y:S04]  /*01f0*/  LDG.E R13, desc[UR6][R4.64+-0x8] ;  /* 0xfffff806040d7981 */ /* 0x000f28000c1e1900 */
[----:B------:R-:W4:Y:S04]  /*0200*/  LDG.E R15, desc[UR6][R4.64+-0x4] ;  /* 0xfffffc06040f7981 */ /* 0x000f28000c1e1900 */
[----:B------:R-:W4:Y:S04]  /*0210*/  LDG.E R17, desc[UR6][R4.64] ;  /* 0x0000000604117981 */ /* 0x000f28000c1e1900 */
[----:B------:R-:W4:Y:S04]  /*0220*/  LDG.E R19, desc[UR6][R4.64+0x4] ;  /* 0x0000040604137981 */ /* 0x000f28000c1e1900 */
[----:B------:R-:W4:Y:S04]  /*0230*/  LDG.E R21, desc[UR6][R4.64+0x8] ;  /* 0x0000080604157981 */ /* 0x000f28000c1e1900 */
[----:B------:R-:W4:Y:S01]  /*0240*/  LDG.E R23, desc[UR6][R4.64+0xc] ;  /* 0x00000c0604177981 */ /* 0x000f22000c1e1900 */
[----:B------:R-:W-:Y:S01]  /*0250*/  UIADD3 UR5, UPT, UPT, UR4, 0x1, URZ ;  /* 0x0000000104057890 */ /* 0x000fe2000fffe0ff */
[----:B--2--5:R-:W-:-:S04]  /*0260*/  ISETP.NE.AND P1, PT, R9, R0, PT ;  /* 0x000000000900720c */ /* 0x024fc80003f25270 */
[----:B------:R-:W-:Y:S02]  /*0270*/  ISETP.GT.AND P1, PT, R7, UR4, !P1 ;  /* 0x0000000407007c0c */ /* 0x000fe4000cf24270 */
[-C--:B---3--:R-:W-:Y:S02]  /*0280*/  ISETP.NE.AND P0, PT, R11, R0.reuse, PT ;  /* 0x000000000b00720c */ /* 0x088fe40003f05270 */
[-C--:B------:R-:W-:Y:S01]  /*0290*/  ISETP.LT.OR P1, PT, R9, R0.reuse, P1 ;  /* 0x000000000900720c */ /* 0x080fe20000f21670 */
[----:B------:R-:W-:Y:S01]  /*02a0*/  VIADD R9, R10, 0x1 ;  /* 0x000000010a097836 */ /* 0x000fe20000000000 */
[----:B------:R-:W-:Y:S01]  /*02b0*/  ISETP.GT.AND P0, PT, R7, UR5, !P0 ;  /* 0x0000000507007c0c */ /* 0x000fe2000c704270 */
[----:B------:R-:W-:Y:S01]  /*02c0*/  UIADD3 UR5, UPT, UPT, UR4, 0x2, URZ ;  /* 0x0000000204057890 */ /* 0x000fe2000fffe0ff */
[-C--:B----4-:R-:W-:Y:S02]  /*02d0*/  ISETP.NE.AND P3, PT, R13, R0.reuse, PT ;  /* 0x000000000d00720c */ /* 0x090fe40003f65270 */
[----:B------:R-:W-:-:S07]  /*02e0*/  ISETP.LT.OR P0, PT, R11, R0, P0 ;  /* 0x000000000b00720c */ /* 0x000fce0000701670 */
[----:B------:R-:W-:Y:S01]  /*02f0*/  @!P1 IMAD.MOV R9, RZ, RZ, R10 ;  /* 0x000000ffff099224 */ /* 0x000fe200078e020a */
[----:B------:R-:W-:Y:S01]  /*0300*/  ISETP.GT.AND P1, PT, R7, UR5, !P3 ;  /* 0x0000000507007c0c */ /* 0x000fe2000df24270 */
[----:B------:R-:W-:Y:S01]  /*0310*/  UIADD3 UR5, UPT, UPT, UR4, 0x3, URZ ;  /* 0x0000000304057890 */ /* 0x000fe2000fffe0ff */
[-C--:B------:R-:W-:Y:S01]  /*0320*/  ISETP.NE.AND P3, PT, R15, R0.reuse, PT ;  /* 0x000000000f00720c */ /* 0x080fe20003f65270 */
[----:B------:R-:W-:Y:S01]  /*0330*/  VIADD R10, R9, 0x1 ;  /* 0x00000001090a7836 */ /* 0x000fe20000000000 */
[----:B------:R-:W-:Y:S01]  /*0340*/  ISETP.LT.OR P1, PT, R13, R0, P1 ;  /* 0x000000000d00720c */ /* 0x000fe20000f21670 */
[----:B------:R-:W-:Y:S02]  /*0350*/  @!P0 IMAD.MOV R10, RZ, RZ, R9 ;  /* 0x000000ffff0a8224 */ /* 0x000fe400078e0209 */
[----:B------:R-:W-:Y:S01]  /*0360*/  ISETP.GT.AND P3, PT, R7, UR5, !P3 ;  /* 0x0000000507007c0c */ /* 0x000fe2000df64270 */
[----:B------:R-:W-:Y:S01]  /*0370*/  UIADD3 UR5, UPT, UPT, UR4, 0x4, URZ ;  /* 0x0000000404057890 */ /* 0x000fe2000fffe0ff */
[----:B------:R-:W-:-:S02]  /*0380*/  VIADD R9, R10, 0x1 ;  /* 0x000000010a097836 */ /* 0x000fc40000000000 */
[-C--:B------:R-:W-:Y:S02]  /*0390*/  ISETP.LT.OR P0, PT, R15, R0.reuse, P3 ;  /* 0x000000000f00720c */ /* 0x080fe40001f01670 */
[----:B------:R-:W-:-:S04]  /*03a0*/  ISETP.NE.AND P3, PT, R17, R0, PT ;  /* 0x000000001100720c */ /* 0x000fc80003f65270 */
[----:B------:R-:W-:Y:S01]  /*03b0*/  @!P1 IMAD.MOV R9, RZ, RZ, R10 ;  /* 0x000000ffff099224 */ /* 0x000fe200078e020a */
[----:B------:R-:W-:Y:S01]  /*03c0*/  ISETP.GT.AND P1, PT, R7, UR5, !P3 ;  /* 0x0000000507007c0c */ /* 0x000fe2000df24270 */
[----:B------:R-:W-:Y:S01]  /*03d0*/  UIADD3 UR5, UPT, UPT, UR4, 0x5, URZ ;  /* 0x0000000504057890 */ /* 0x000fe2000fffe0ff */
[-C--:B------:R-:W-:Y:S01]  /*03e0*/  ISETP.NE.AND P3, PT, R19, R0.reuse, PT ;  /* 0x000000001300720c */ /* 0x080fe20003f65270 */
[----:B------:R-:W-:Y:S01]  /*03f0*/  VIADD R10, R9, 0x1 ;  /* 0x00000001090a7836 */ /* 0x000fe20000000000 */
[-C--:B------:R-:W-:Y:S02]  /*0400*/  ISETP.LT.OR P1, PT, R17, R0.reuse, P1 ;  /* 0x000000001100720c */ /* 0x080fe40000f21670 */
[----:B------:R-:W-:Y:S01]  /*0410*/  @!P0 IMAD.MOV R10, RZ, RZ, R9 ;  /* 0x000000ffff0a8224 */ /* 0x000fe200078e0209 */
[----:B------:R-:W-:Y:S01]  /*0420*/  ISETP.GT.AND P3, PT, R7, UR5, !P3 ;  /* 0x0000000507007c0c */ /* 0x000fe2000df64270 */
[----:B------:R-:W-:Y:S02]  /*0430*/  UIADD3 UR5, UPT, UPT, UR4, 0x6, URZ ;  /* 0x0000000604057890 */ /* 0x000fe4000fffe0ff */
[----:B------:R-:W-:Y:S01]  /*0440*/  VIADD R9, R10, 0x1 ;  /* 0x000000010a097836 */ /* 0x000fe20000000000 */
[----:B------:R-:W-:-:S02]  /*0450*/  ISETP.LT.OR P0, PT, R19, R0, P3 ;  /* 0x000000001300720c */ /* 0x000fc40001f01670 */
[----:B------:R-:W-:-:S04]  /*0460*/  ISETP.NE.AND P3, PT, R21, R0, PT ;  /* 0x000000001500720c */ /* 0x000fc80003f65270 */
[----:B------:R-:W-:Y:S01]  /*0470*/  @!P1 IMAD.MOV R9, RZ, RZ, R10 ;  /* 0x000000ffff099224 */ /* 0x000fe200078e020a */
[----:B------:R-:W-:Y:S01]  /*0480*/  ISETP.GT.AND P1, PT, R7, UR5, !P3 ;  /* 0x0000000507007c0c */ /* 0x000fe2000df24270 */
[----:B------:R-:W-:Y:S01]  /*0490*/  UIADD3 UR5, UPT, UPT, UR4, 0x7, URZ ;  /* 0x0000000704057890 */ /* 0x000fe2000fffe0ff */
[-C--:B------:R-:W-:Y:S01]  /*04a0*/  ISETP.NE.AND P3, PT, R23, R0.reuse, PT ;  /* 0x000000001700720c */ /* 0x080fe20003f65270 */
[----:B------:R-:W-:Y:S01]  /*04b0*/  UIADD3 UR4, UPT, UPT, UR4, 0x8, URZ ;  /* 0x0000000804047890 */ /* 0x000fe2000fffe0ff */
[----:B------:R-:W-:Y:S01]  /*04c0*/  ISETP.LT.OR P1, PT, R21, R0, P1 ;  /* 0x000000001500720c */ /* 0x000fe20000f21670 */
[----:B------:R-:W-:Y:S02]  /*04d0*/  VIADD R10, R9, 0x1 ;  /* 0x00000001090a7836 */ /* 0x000fe40000000000 */
[----:B------:R-:W-:Y:S01]  /*04e0*/  ISETP.GT.AND P3, PT, R7, UR5, !P3 ;  /* 0x0000000507007c0c */ /* 0x000fe2000df64270 */
[----:B------:R-:W-:Y:S01]  /*04f0*/  @!P0 IMAD.MOV R10, RZ, RZ, R9 ;  /* 0x000000ffff0a8224 */ /* 0x000fe200078e0209 */
[----:B------:R-:W-:-:S02]  /*0500*/  ISETP.NE.AND P0, PT, R8, UR4, PT ;  /* 0x0000000408007c0c */ /* 0x000fc4000bf05270 */
[----:B------:R-:W-:Y:S01]  /*0510*/  ISETP.LT.OR P3, PT, R23, R0, P3 ;  /* 0x000000001700720c */ /* 0x000fe20001f61670 */
[----:B------:R-:W-:-:S05]  /*0520*/  VIADD R9, R10, 0x1 ;  /* 0x000000010a097836 */ /* 0x000fca0000000000 */
[----:B------:R-:W-:Y:S01]  /*0530*/  @!P1 IMAD.MOV R9, RZ, RZ, R10 ;  /* 0x000000ffff099224 */ /* 0x000fe200078e020a */
[----:B------:R-:W-:-:S03]  /*0540*/  IADD3 R4, P1, PT, R4, 0x20, RZ ;  /* 0x0000002004047810 */ /* 0x000fc60007f3e0ff */
[----:B------:R-:W-:Y:S02]  /*0550*/  VIADD R10, R9, 0x1 ;  /* 0x00000001090a7836 */ /* 0x000fe40000000000 */
[----:B------:R-:W-:Y:S02]  /*0560*/  IMAD.X R5, RZ, RZ, R5, P1 ;  /* 0x000000ffff057224 */ /* 0x000fe400008e0605 */
[----:B------:R-:W-:Y:S01]  /*0570*/  @!P3 IMAD.MOV R10, RZ, RZ, R9 ;  /* 0x000000ffff0ab224 */ /* 0x000fe200078e0209 */
[----:B------:R-:W-:Y:S06]  /*0580*/  @P0 BRA `(.L_x_2) ;  /* 0xfffffffc00100947 */ /* 0x000fec000383ffff */
.L_x_1:
[----:B------:R-:W-:Y:S05]  /*0590*/  @!P2 BRA `(.L_x_3) ;  /* 0x00000004000ca947 */ /* 0x000fea0003800000 */
[----:B------:R-:W-:Y:S02]  /*05a0*/  ISETP.GE.U32.AND P0, PT, R12, 0x4, PT ;  /* 0x000000040c00780c */ /* 0x000fe40003f06070 */
[----:B------:R-:W-:-:S04]  /*05b0*/  LOP3.LUT R14, R6, 0x3, RZ, 0xc0, !PT ;  /* 0x00000003060e7812 */ /* 0x000fc800078ec0ff */
[----:B------:R-:W-:-:S07]  /*05c0*/  ISETP.NE.AND P2, PT, R14, RZ, PT ;  /* 0x000000ff0e00720c */ /* 0x000fce0003f45270 */
[----:B------:R-:W-:Y:S06]  /*05d0*/  @!P0 BRA `(.L_x_4) ;  /* 0x0000000000748947 */ /* 0x000fec0003800000 */
[----:B0-----:R-:W-:-:S05]  /*05e0*/  IMAD.WIDE.U32 R4, R8, 0x4, R2 ;  /* 0x0000000408047825 */ /* 0x001fca00078e0002 */
[----:B------:R-:W2:Y:S04]  /*05f0*/  LDG.E R9, desc[UR6][R4.64] ;  /* 0x0000000604097981 */ /* 0x000ea8000c1e1900 */
[----:B------:R-:W3:Y:S04]  /*0600*/  LDG.E R11, desc[UR6][R4.64+0x4] ;  /* 0x00000406040b7981 */ /* 0x000ee8000c1e1900 */
[----:B------:R-:W4:Y:S04]  /*0610*/  LDG.E R13, desc[UR6][R4.64+0x8] ;  /* 0x00000806040d7981 */ /* 0x000f28000c1e1900 */
[----:B------:R0:W4:Y:S01]  /*0620*/  LDG.E R15, desc[UR6][R4.64+0xc] ;  /* 0x00000c06040f7981 */ /* 0x000122000c1e1900 */
[----:B------:R-:W-:-:S02]  /*0630*/  VIADD R12, R8, 0x1 ;  /* 0x00000001080c7836 */ /* 0x000fc40000000000 */
[----:B0-----:R-:W-:Y:S01]  /*0640*/  VIADD R4, R8, 0x3 ;  /* 0x0000000308047836 */ /* 0x001fe20000000000 */
[----:B--2--5:R-:W-:-:S04]  /*0650*/  ISETP.NE.AND P1, PT, R9, R0, PT ;  /* 0x000000000900720c */ /* 0x024fc80003f25270 */
[-C--:B------:R-:W-:Y:S02]  /*0660*/  ISETP.LT.AND P1, PT, R8, R7.reuse, !P1 ;  /* 0x000000070800720c */ /* 0x080fe40004f21270 */
[-C--:B---3--:R-:W-:Y:S02]  /*0670*/  ISETP.NE.AND P0, PT, R11, R0.reuse, PT ;  /* 0x000000000b00720c */ /* 0x088fe40003f05270 */
[-C--:B------:R-:W-:Y:S01]  /*0680*/  ISETP.LT.OR P1, PT, R9, R0.reuse, P1 ;  /* 0x000000000900720c */ /* 0x080fe20000f21670 */
[----:B------:R-:W-:Y:S01]  /*0690*/  VIADD R9, R10, 0x1 ;  /* 0x000000010a097836 */ /* 0x000fe20000000000 */
[----:B------:R-:W-:Y:S01]  /*06a0*/  ISETP.LT.AND P0, PT, R12, R7, !P0 ;  /* 0x000000070c00720c */ /* 0x000fe20004701270 */
[C---:B------:R-:W-:Y:S01]  /*06b0*/  VIADD R12, R8.reuse, 0x2 ;  /* 0x00000002080c7836 */ /* 0x040fe20000000000 */
[-C--:B----4-:R-:W-:Y:S01]  /*06c0*/  ISETP.NE.AND P3, PT, R13, R0.reuse, PT ;  /* 0x000000000d00720c */ /* 0x090fe20003f65270 */
[----:B------:R-:W-:Y:S01]  /*06d0*/  VIADD R8, R8, 0x4 ;  /* 0x0000000408087836 */ /* 0x000fe20000000000 */
[----:B------:R-:W-:-:S02]  /*06e0*/  ISETP.LT.OR P0, PT, R11, R0, P0 ;  /* 0x000000000b00720c */ /* 0x000fc40000701670 */
[----:B------:R-:W-:-:S05]  /*06f0*/  ISETP.LT.AND P3, PT, R12, R7, !P3 ;  /* 0x000000070c00720c */ /* 0x000fca0005f61270 */
[----:B------:R-:W-:Y:S01]  /*0700*/  @!P1 IMAD.MOV R9, RZ, RZ, R10 ;  /* 0x000000ffff099224 */ /* 0x000fe200078e020a */
[-C--:B------:R-:W-:Y:S02]  /*0710*/  ISETP.LT.OR P1, PT, R13, R0.reuse, P3 ;  /* 0x000000000d00720c */ /* 0x080fe40001f21670 */
[----:B------:R-:W-:Y:S01]  /*0720*/  ISETP.NE.AND P3, PT, R15, R0, PT ;  /* 0x000000000f00720c */ /* 0x000fe20003f65270 */
[----:B------:R-:W-:Y:S02]  /*0730*/  VIADD R5, R9, 0x1 ;  /* 0x0000000109057836 */ /* 0x000fe40000000000 */
[----:B------:R-:W-:Y:S01]  /*0740*/  @!P0 IMAD.MOV R5, RZ, RZ, R9 ;  /* 0x000000ffff058224 */ /* 0x000fe200078e0209 */
[----:B------:R-:W-:-:S03]  /*0750*/  ISETP.LT.AND P3, PT, R4, R7, !P3 ;  /* 0x000000070400720c */ /* 0x000fc60005f61270 */
[----:B------:R-:W-:Y:S01]  /*0760*/  VIADD R4, R5, 0x1 ;  /* 0x0000000105047836 */ /* 0x000fe20000000000 */
[----:B------:R-:W-:-:S03]  /*0770*/  ISETP.LT.OR P3, PT, R15, R0, P3 ;  /* 0x000000000f00720c */ /* 0x000fc60001f61670 */
[----:B------:R-:W-:-:S04]  /*0780*/  @!P1 IMAD.MOV R4, RZ, RZ, R5 ;  /* 0x000000ffff049224 */ /* 0x000fc800078e0205 */
[----:B------:R-:W-:-:S06]  /*0790*/  VIADD R10, R4, 0x1 ;  /* 0x00000001040a7836 */ /* 0x000fcc0000000000 */
[----:B------:R-:W-:-:S07]  /*07a0*/  @!P3 IMAD.MOV R10, RZ, RZ, R4 ;  /* 0x000000ffff0ab224 */ /* 0x000fce00078e0204 */
.L_x_4:
[----:B------:R-:W-:Y:S05]  /*07b0*/  @!P2 BRA `(.L_x_3) ;  /* 0x000000000084a947 */ /* 0x000fea0003800000 */
[----:B------:R-:W-:-:S13]  /*07c0*/  ISETP.NE.AND P3, PT, R14, 0x1, PT ;  /* 0x000000010e00780c */ /* 0x000fda0003f65270 */
[----:B0-----:R-:W-:-:S05]  /*07d0*/  @P3 IMAD.WIDE.U32 R4, R8, 0x4, R2 ;  /* 0x0000000408043825 */ /* 0x001fca00078e0002 */
[----:B------:R-:W2:Y:S01]  /*07e0*/  @P3 LDG.E R9, desc[UR6][R4.64] ;  /* 0x0000000604093981 */ /* 0x000ea2000c1e1900 */
[----:B------:R-:W-:-:S03]  /*07f0*/  LOP3.LUT R6, R6, 0x1, RZ, 0xc0, !PT ;  /* 0x0000000106067812 */ /* 0x000fc600078ec0ff */
[----:B------:R-:W3:Y:S01]  /*0800*/  @P3 LDG.E R11, desc[UR6][R4.64+0x4] ;  /* 0x00000406040b3981 */ /* 0x000ee2000c1e1900 */
[----:B------:R-:W-:Y:S01]  /*0810*/  ISETP.NE.U32.AND P2, PT, R6, 0x1, PT ;  /* 0x000000010600780c */ /* 0x000fe20003f45070 */
[----:B------:R-:W-:Y:S01]  /*0820*/  @P3 VIADD R6, R8, 0x1 ;  /* 0x0000000108063836 */ /* 0x000fe20000000000 */
[----:B--2--5:R-:W-:-:S04]  /*0830*/  @P3 ISETP.NE.AND P0, PT, R9, R0, PT ;  /* 0x000000000900320c */ /* 0x024fc80003f05270 */
[C---:B------:R-:W-:Y:S01]  /*0840*/  @P3 ISETP.LT.AND P0, PT, R8.reuse, R7, !P0 ;  /* 0x000000070800320c */ /* 0x040fe20004701270 */
[----:B------:R-:W-:-:S06]  /*0850*/  @P3 VIADD R8, R8, 0x2 ;  /* 0x0000000208083836 */ /* 0x000fcc0000000000 */
[----:B------:R-:W-:-:S06]  /*0860*/  @!P2 IMAD.WIDE.U32 R2, R8, 0x4, R2 ;  /* 0x000000040802a825 */ /* 0x000fcc00078e0002 */
[----:B------:R0:W2:Y:S01]  /*0870*/  @!P2 LDG.E R3, desc[UR6][R2.64] ;  /* 0x000000060203a981 */ /* 0x0000a2000c1e1900 */
[-C--:B------:R-:W-:Y:S02]  /*0880*/  @P3 ISETP.LT.OR P0, PT, R9, R0.reuse, P0 ;  /* 0x000000000900320c */ /* 0x080fe40000701670 */
[----:B---3--:R-:W-:Y:S02]  /*0890*/  @P3 ISETP.NE.AND P4, PT, R11, R0, PT ;  /* 0x000000000b00320c */ /* 0x008fe40003f85270 */
[----:B------:R-:W-:Y:S02]  /*08a0*/  PLOP3.LUT P1, PT, PT, PT, PT, 0x80, 0x8 ;  /* 0x000000000008781c */ /* 0x000fe40003f2f070 */
[----:B------:R-:W-:Y:S02]  /*08b0*/  @P3 PLOP3.LUT P1, PT, P0, PT, PT, 0x80, 0x8 ;  /* 0x000000000008381c */ /* 0x000fe4000072f070 */
[----:B------:R-:W-:-:S04]  /*08c0*/  @P3 ISETP.LT.AND P4, PT, R6, R7, !P4 ;  /* 0x000000070600320c */ /* 0x000fc80006781270 */
[----:B------:R-:W-:Y:S02]  /*08d0*/  @P3 ISETP.LT.OR P4, PT, R11, R0, P4 ;  /* 0x000000000b00320c */ /* 0x000fe40002781670 */
[----:B------:R-:W-:Y:S02]  /*08e0*/  PLOP3.LUT P0, PT, PT, PT, PT, 0x80, 0x8 ;  /* 0x000000000008781c */ /* 0x000fe40003f0f070 */
[----:B------:R-:W-:Y:S01]  /*08f0*/  @P3 PLOP3.LUT P0, PT, P4, PT, PT, 0x80, 0x8 ;  /* 0x000000000008381c */ /* 0x000fe2000270f070 */
[----:B------:R-:W-:Y:S02]  /*0900*/  @P3 VIADD R4, R10, 0x1 ;  /* 0x000000010a043836 */ /* 0x000fe40000000000 */
[----:B------:R-:W-:-:S04]  /*0910*/  @!P1 IMAD.MOV R4, RZ, RZ, R10 ;  /* 0x000000ffff049224 */ /* 0x000fc800078e020a */
[----:B0-----:R-:W-:-:S06]  /*0920*/  @P3 VIADD R2, R4, 0x1 ;  /* 0x0000000104023836 */ /* 0x001fcc0000000000 */
[----:B------:R-:W-:-:S04]  /*0930*/  @!P0 IMAD.MOV R2, RZ, RZ, R4 ;  /* 0x000000ffff028224 */ /* 0x000fc800078e0204 */
[----:B------:R-:W-:-:S04]  /*0940*/  @P3 IMAD.MOV.U32 R10, RZ, RZ, R2 ;  /* 0x000000ffff0a3224 */ /* 0x000fc800078e0002 */
[----:B------:R-:W-:Y:S01]  /*0950*/  @!P2 VIADD R2, R10, 0x1 ;  /* 0x000000010a02a836 */ /* 0x000fe20000000000 */
[----:B--2---:R-:W-:-:S04]  /*0960*/  @!P2 ISETP.NE.AND P4, PT, R3, R0, PT ;  /* 0x000000000300a20c */ /* 0x004fc80003f85270 */
[----:B------:R-:W-:-:S04]  /*0970*/  @!P2 ISETP.LT.AND P1, PT, R8, R7, !P4 ;  /* 0x000000070800a20c */ /* 0x000fc80006721270 */
[----:B------:R-:W-:Y:S02]  /*0980*/  @!P2 ISETP.LT.OR P4, PT, R3, R0, P1 ;  /* 0x000000000300a20c */ /* 0x000fe40000f81670 */
[----:B------:R-:W-:Y:S02]  /*0990*/  PLOP3.LUT P1, PT, PT, PT, PT, 0x80, 0x8 ;  /* 0x000000000008781c */ /* 0x000fe40003f2f070 */
[----:B------:R-:W-:-:S13]  /*09a0*/  @!P2 PLOP3.LUT P1, PT, P4, PT, PT, 0x80, 0x8 ;  /* 0x000000000008a81c */ /* 0x000fda000272f070 */
[----:B------:R-:W-:-:S04]  /*09b0*/  @!P1 IMAD.MOV R2, RZ, RZ, R10 ;  /* 0x000000ffff029224 */ /* 0x000fc800078e020a */
[----:B------:R-:W-:-:S07]  /*09c0*/  @!P2 IMAD.MOV.U32 R10, RZ, RZ, R2 ;  /* 0x000000ffff0aa224 */ /* 0x000fce00078e0002 */
.L_x_3:
[----:B------:R-:W-:-:S07]  /*09d0*/  IMAD.MOV.U32 R11, RZ, RZ, RZ ;  /* 0x000000ffff0b7224 */ /* 0x000fce00078e00ff */
.L_x_0:
[----:B------:R-:W1:Y:S02]  /*09e0*/  LDCU.64 UR4, c[0x0][0x388] ;  /* 0x00007100ff0477ac */ /* 0x000e640008000a00 */
[----:B-1----:R-:W-:-:S04]  /*09f0*/  LEA R2, P0, R10, UR4, 0x2 ;  /* 0x000000040a027c11 */ /* 0x002fc8000f8010ff */
[----:B------:R-:W-:-:S05]  /*0a00*/  LEA.HI.X R3, R10, UR5, R11, 0x2, P0 ;  /* 0x000000050a037c11 */ /* 0x000fca00080f140b */
[----:B-----5:R-:W-:Y:S01]  /*0a10*/  STG.E desc[UR6][R2.64], R0 ;  /* 0x0000000002007986 */ /* 0x020fe2000c101906 */
[----:B------:R-:W-:Y:S05]  /*0a20*/  EXIT ;  /* 0x000000000000794d */ /* 0x000fea0003800000 */
.L_x_5:
[----:B------:R-:W-:-:S00]  /*0a30*/  BRA `(.L_x_5) ;  /* 0xfffffffc00fc7947 */ /* 0x000fc0000383ffff */
[----:B------:R-:W-:-:S00]  /*0a40*/  NOP ;  /* 0x0000000000007918 */ /* 0x000fc00000000000 */
        /* <DEDUP_REMOVED lines=11> */
.L_x_6:


//--------------------- .nv.shared.reserved.0     --------------------------
	.section	.nv.shared.reserved.0,"aw",@nobits
	.weak		__nv_reservedSMEM_offset_0_alias
	.size		__nv_reservedSMEM_offset_0_alias, 0, 64
	.other		__nv_reservedSMEM_offset_0_alias,@"STO_CUDA_RESERVED_SHARED STV_DEFAULT"
__nv_reservedSMEM_offset_0_alias:
	.zero		0
	.zero		64


//--------------------- .nv.constant0._Z12parallelSortPiS_i --------------------------
	.section	.nv.constant0._Z12parallelSortPiS_i,"a",@progbits
	.sectionflags	@""
	.align	4
.nv.constant0._Z12parallelSortPiS_i:
	.zero		916


//--------------------- SYMBOLS --------------------------

	.type		.nv.reservedSmem.offset0,@object
	.size		.nv.reservedSmem.offset0,0x4
